//
// Generated by NVIDIA NVVM Compiler
//
// Compiler Build ID: CL-36424714
// Cuda compilation tools, release 13.0, V13.0.88
// Based on NVVM 20.0.0
//

.version 9.0
.target sm_100
.address_size 64

	// .globl	_Z16cuda_hello_worldv
.extern .func  (.param .b32 func_retval0) vprintf
(
	.param .b64 vprintf_param_0,
	.param .b64 vprintf_param_1
)
;
.global .align 1 .b8 $str[27] = {91, 43, 93, 32, 72, 101, 108, 108, 111, 32, 87, 111, 114, 108, 100, 32, 102, 114, 111, 109, 32, 71, 80, 85, 33, 10};

.visible .entry _Z16cuda_hello_worldv()
{
	.reg .b32 	%r<3>;
	.reg .b64 	%rd<3>;

	mov.u64 	%rd1, $str;
	cvta.global.u64 	%rd2, %rd1;
	{ // callseq 0, 0
	.param .b64 param0;
	st.param.b64 	[param0], %rd2;
	.param .b64 param1;
	st.param.b64 	[param1], 0;
	.param .b32 retval0;
	call.uni (retval0), 
	vprintf, 
	(
	param0, 
	param1
	);
	ld.param.b32 	%r1, [retval0];
	} // callseq 0
	ret;

}


// ===== COMPILED SASS (sm_100) =====

	.target	sm_100

	.elftype	@"ET_EXEC"


//--------------------- .note.nv.tkinfo           --------------------------
	.section	.note.nv.tkinfo,"",@"SHT_NOTE"
	.sectionflags	@"SHF_NOTE_NV_TKINFO"
	.tkinfo
        /*0018*/ 	.word	0x00000002
        /*0030*/ 	.string	""
        /*0030*/ 	.string	"ptxas"
        /*0030*/ 	.string	"Cuda compilation tools, release 13.0, V13.0.88"
        /*0030*/ 	.string	"Build cuda_13.0.r13.0/compiler.36424714_0"
        /*0030*/ 	.string	"-arch sm_100 -m 64 "



//--------------------- .note.nv.cuinfo           --------------------------
	.section	.note.nv.cuinfo,"",@"SHT_NOTE"
	.sectionflags	@"SHF_NOTE_NV_CUINFO"
        /*0018*/ 	.short	0x0002
        /*001a*/ 	.short	0x0064
        /*001c*/ 	.short	0x0082
	.zero		2


//--------------------- .nv.info                  --------------------------
	.section	.nv.info,"",@"SHT_CUDA_INFO"
	.align	4


	//----- nvinfo : EIATTR_REGCOUNT
	.align		4
        /*0000*/ 	.byte	0x04, 0x2f
        /*0002*/ 	.short	(.L_2 - .L_1)
	.align		4
.L_1:
        /*0004*/ 	.word	index@(_Z16cuda_hello_worldv)
        /*0008*/ 	.word	0x00000018


	//----- nvinfo : EIATTR_FRAME_SIZE
	.align		4
.L_2:
        /*000c*/ 	.byte	0x04, 0x11
        /*000e*/ 	.short	(.L_4 - .L_3)
	.align		4
.L_3:
        /*0010*/ 	.word	index@(_Z16cuda_hello_worldv)
        /*0014*/ 	.word	0x00000000


	//----- nvinfo : EIATTR_MIN_STACK_SIZE
	.align		4
.L_4:
        /*0018*/ 	.byte	0x04, 0x12
        /*001a*/ 	.short	(.L_6 - .L_5)
	.align		4
.L_5:
        /*001c*/ 	.word	index@(_Z16cuda_hello_worldv)
        /*0020*/ 	.word	0x00000000
.L_6:


//--------------------- .nv.compat                --------------------------
	.section	.nv.compat,"",@"SHT_CUDA_COMPAT_INFO"
	.align	4
        /*0000*/ 	.byte	0x02, 0x09, 0x00, 0x00, 0x02, 0x02, 0x01, 0x00, 0x02, 0x05, 0x05, 0x00, 0x03, 0x07, 0x01, 0x01
        /*0010*/ 	.byte	0x02, 0x03, 0x00, 0x00, 0x02, 0x06, 0x01, 0x00, 0x04, 0x0b, 0x08, 0x00, 0x09, 0x00, 0x00, 0x00
        /*0020*/ 	.byte	0x00, 0x00, 0x00, 0x00


//--------------------- .nv.info._Z16cuda_hello_worldv --------------------------
	.section	.nv.info._Z16cuda_hello_worldv,"",@"SHT_CUDA_INFO"
	.sectionflags	@""
	.align	4


	//----- nvinfo : EIATTR_CUDA_API_VERSION
	.align		4
        /*0000*/ 	.byte	0x04, 0x37
        /*0002*/ 	.short	(.L_8 - .L_7)
.L_7:
        /*0004*/ 	.word	0x00000082


	//----- nvinfo : EIATTR_SPARSE_MMA_MASK
	.align		4
.L_8:
        /*0008*/ 	.byte	0x03, 0x50
        /*000a*/ 	.short	0x0000


	//----- nvinfo : EIATTR_MAXREG_COUNT
	.align		4
        /*000c*/ 	.byte	0x03, 0x1b
        /*000e*/ 	.short	0x00ff


	//----- nvinfo : EIATTR_EXTERNS
	.align		4
        /*0010*/ 	.byte	0x04, 0x0f
        /*0012*/ 	.short	(.L_10 - .L_9)


	//   ....[0]....
	.align		4
.L_9:
        /*0014*/ 	.word	index@(vprintf)


	//----- nvinfo : EIATTR_MERCURY_ISA_VERSION
	.align		4
.L_10:
        /*0018*/ 	.byte	0x03, 0x5f
        /*001a*/ 	.short	0x0101


	//----- nvinfo : EIATTR_VRC_CTA_INIT_COUNT
	.align		4
        /*001c*/ 	.byte	0x02, 0x4a
	.zero		1
	.zero		1


	//----- nvinfo : EIATTR_SYSCALL_OFFSETS
	.align		4
        /*0020*/ 	.byte	0x04, 0x46
        /*0022*/ 	.short	(.L_12 - .L_11)


	//   ....[0]....
.L_11:
        /*0024*/ 	.word	0x00000080


	//----- nvinfo : EIATTR_EXIT_INSTR_OFFSETS
	.align		4
.L_12:
        /*0028*/ 	.byte	0x04, 0x1c
        /*002a*/ 	.short	(.L_14 - .L_13)


	//   ....[0]....
.L_13:
        /*002c*/ 	.word	0x00000090


	//----- nvinfo : EIATTR_SW_WAR
	.align		4
.L_14:
        /*0030*/ 	.byte	0x04, 0x36
        /*0032*/ 	.short	(.L_16 - .L_15)
.L_15:
        /*0034*/ 	.word	0x00000008
.L_16:


//--------------------- .nv.callgraph             --------------------------
	.section	.nv.callgraph,"",@"SHT_CUDA_CALLGRAPH"
	.align	4
	.sectionentsize	8
	.align		4
        /*0000*/ 	.word	0x00000000
	.align		4
        /*0004*/ 	.word	0xffffffff
	.align		4
        /*0008*/ 	.word	index@(_Z16cuda_hello_worldv)
	.align		4
        /*000c*/ 	.word	index@(vprintf)
	.align		4
        /*0010*/ 	.word	0x00000000
	.align		4
        /*0014*/ 	.word	0xfffffffe
	.align		4
        /*0018*/ 	.word	0x00000000
	.align		4
        /*001c*/ 	.word	0xfffffffd
	.align		4
        /*0020*/ 	.word	0x00000000
	.align		4
        /*0024*/ 	.word	0xfffffffc


//--------------------- .nv.constant4             --------------------------
	.section	.nv.constant4,"a",@progbits
	.align	8
	.align		8
.nv.constant4:
        /*0000*/ 	.dword	vprintf
	.align		8
        /*0008*/ 	.dword	$str


//--------------------- .text._Z16cuda_hello_worldv --------------------------
	.section	.text._Z16cuda_hello_worldv,"ax",@progbits
	.align	128
        .global         _Z16cuda_hello_worldv
        .type           _Z16cuda_hello_worldv,@function
        .size           _Z16cuda_hello_worldv,(.L_x_2 - _Z16cuda_hello_worldv)
        .other          _Z16cuda_hello_worldv,@"STO_CUDA_ENTRY STV_DEFAULT"
_Z16cuda_hello_worldv:
.text._Z16cuda_hello_worldv:
[----:B------:R-:W0:Y:S01]  /*0000*/  LDC R1, c[0x0][0x37c] ;  /* 0x0000df00ff017b82 */ /* 0x000e220000000800 */
[----:B------:R-:W-:Y:S01]  /*0010*/  MOV R0, 0x0 ;  /* 0x0000000000007802 */ /* 0x000fe20000000f00 */
[----:B------:R-:W1:Y:S01]  /*0020*/  LDCU.64 UR4, c[0x4][0x8] ;  /* 0x01000100ff0477ac */ /* 0x000e620008000a00 */
[----:B------:R-:W-:-:S05]  /*0030*/  CS2R R6, SRZ ;  /* 0x0000000000067805 */ /* 0x000fca000001ff00 */
[----:B------:R2:W3:Y:S01]  /*0040*/  LDC.64 R2, c[0x4][R0] ;  /* 0x0100000000027b82 */ /* 0x0004e20000000a00 */
[----:B-1----:R-:W-:Y:S02]  /*0050*/  IMAD.U32 R4, RZ, RZ, UR4 ;  /* 0x00000004ff047e24 */ /* 0x002fe4000f8e00ff */
[----:B--2---:R-:W-:-:S07]  /*0060*/  IMAD.U32 R5, RZ, RZ, UR5 ;  /* 0x00000005ff057e24 */ /* 0x004fce000f8e00ff */
[----:B------:R-:W-:-:S07]  /*0070*/  LEPC R20, `(.L_x_0) ;  /* 0x000000001014794e */ /* 0x000fce0000000000 */
[----:B0--3--:R-:W-:Y:S05]  /*0080*/  CALL.ABS.NOINC R2 ;  /* 0x0000000002007343 */ /* 0x009fea0003c00000 */
.L_x_0:
[----:B------:R-:W-:Y:S05]  /*0090*/  EXIT ;  /* 0x000000000000794d */ /* 0x000fea0003800000 */
.L_x_1:
[----:B------:R-:W-:-:S00]  /*00a0*/  BRA `(.L_x_1) ;  /* 0xfffffffc00fc7947 */ /* 0x000fc0000383ffff */
[----:B------:R-:W-:-:S00]  /*00b0*/  NOP ;  /* 0x0000000000007918 */ /* 0x000fc00000000000 */
        /* <DEDUP_REMOVED lines=12> */
.L_x_2:


//--------------------- .nv.global.init           --------------------------
	.section	.nv.global.init,"aw",@progbits
.nv.global.init:
	.type		$str,@object
	.size		$str,(.L_0 - $str)
$str:
        /*0000*/ 	.byte	0x5b, 0x2b, 0x5d, 0x20, 0x48, 0x65, 0x6c, 0x6c, 0x6f, 0x20, 0x57, 0x6f, 0x72, 0x6c, 0x64, 0x20
        /*0010*/ 	.byte	0x66, 0x72, 0x6f, 0x6d, 0x20, 0x47, 0x50, 0x55, 0x21, 0x0a, 0x00
.L_0:


//--------------------- .nv.shared.reserved.0     --------------------------
	.section	.nv.shared.reserved.0,"aw",@nobits
	.weak		__nv_reservedSMEM_offset_0_alias
	.size		__nv_reservedSMEM_offset_0_alias, 0, 64
	.other		__nv_reservedSMEM_offset_0_alias,@"STO_CUDA_RESERVED_SHARED STV_DEFAULT"
__nv_reservedSMEM_offset_0_alias:
	.zero		0
	.zero		64


//--------------------- .nv.constant0._Z16cuda_hello_worldv --------------------------
	.section	.nv.constant0._Z16cuda_hello_worldv,"a",@progbits
	.sectionflags	@""
	.align	4
.nv.constant0._Z16cuda_hello_worldv:
	.zero		896


//--------------------- SYMBOLS --------------------------

	.type		.nv.reservedSmem.offset0,@object
	.size		.nv.reservedSmem.offset0,0x4
	.type		vprintf,@function
